//
// Generated by NVIDIA NVVM Compiler
//
// Compiler Build ID: CL-36424714
// Cuda compilation tools, release 13.0, V13.0.88
// Based on NVVM 20.0.0
//

.version 9.0
.target sm_100
.address_size 64

	// .globl	_Z12add_kernelv1PfS_S_i

.visible .entry _Z12add_kernelv1PfS_S_i(
	.param .u64 .ptr .align 1 _Z12add_kernelv1PfS_S_i_param_0,
	.param .u64 .ptr .align 1 _Z12add_kernelv1PfS_S_i_param_1,
	.param .u64 .ptr .align 1 _Z12add_kernelv1PfS_S_i_param_2,
	.param .u32 _Z12add_kernelv1PfS_S_i_param_3
)
{
	.reg .pred 	%p<2>;
	.reg .b32 	%r<6>;
	.reg .b32 	%f<4>;
	.reg .b64 	%rd<11>;

	ld.param.u64 	%rd1, [_Z12add_kernelv1PfS_S_i_param_0];
	ld.param.u64 	%rd2, [_Z12add_kernelv1PfS_S_i_param_1];
	ld.param.u64 	%rd3, [_Z12add_kernelv1PfS_S_i_param_2];
	ld.param.u32 	%r2, [_Z12add_kernelv1PfS_S_i_param_3];
	mov.u32 	%r3, %tid.x;
	mov.u32 	%r4, %ctaid.x;
	mov.u32 	%r5, %ntid.x;
	mad.lo.s32 	%r1, %r5, %r4, %r3;
	setp.ge.s32 	%p1, %r1, %r2;
	@%p1 bra 	$L__BB0_2;
	cvta.to.global.u64 	%rd4, %rd1;
	cvta.to.global.u64 	%rd5, %rd2;
	cvta.to.global.u64 	%rd6, %rd3;
	mul.wide.s32 	%rd7, %r1, 4;
	add.s64 	%rd8, %rd4, %rd7;
	ld.global.f32 	%f1, [%rd8];
	add.s64 	%rd9, %rd5, %rd7;
	ld.global.f32 	%f2, [%rd9];
	add.f32 	%f3, %f1, %f2;
	add.s64 	%rd10, %rd6, %rd7;
	st.global.f32 	[%rd10], %f3;
$L__BB0_2:
	ret;

}
	// .globl	_Z12add_kernelv2PfS_S_i
.visible .entry _Z12add_kernelv2PfS_S_i(
	.param .u64 .ptr .align 1 _Z12add_kernelv2PfS_S_i_param_0,
	.param .u64 .ptr .align 1 _Z12add_kernelv2PfS_S_i_param_1,
	.param .u64 .ptr .align 1 _Z12add_kernelv2PfS_S_i_param_2,
	.param .u32 _Z12add_kernelv2PfS_S_i_param_3
)
{
	.reg .pred 	%p<5>;
	.reg .b32 	%r<22>;
	.reg .b32 	%f<16>;
	.reg .b64 	%rd<15>;

	ld.param.u64 	%rd4, [_Z12add_kernelv2PfS_S_i_param_0];
	ld.param.u64 	%rd5, [_Z12add_kernelv2PfS_S_i_param_1];
	ld.param.u64 	%rd6, [_Z12add_kernelv2PfS_S_i_param_2];
	ld.param.u32 	%r11, [_Z12add_kernelv2PfS_S_i_param_3];
	cvta.to.global.u64 	%rd1, %rd6;
	cvta.to.global.u64 	%rd2, %rd5;
	cvta.to.global.u64 	%rd3, %rd4;
	mov.u32 	%r12, %tid.x;
	mov.u32 	%r13, %ctaid.x;
	mov.u32 	%r1, %ntid.x;
	mad.lo.s32 	%r2, %r13, %r1, %r12;
	shr.s32 	%r14, %r11, 31;
	shr.u32 	%r15, %r14, 30;
	add.s32 	%r16, %r11, %r15;
	shr.s32 	%r3, %r16, 2;
	setp.ge.s32 	%p1, %r2, %r3;
	@%p1 bra 	$L__BB1_3;
	mov.u32 	%r17, %nctaid.x;
	mul.lo.s32 	%r4, %r17, %r1;
	mov.u32 	%r20, %r2;
$L__BB1_2:
	mul.wide.s32 	%rd7, %r20, 16;
	add.s64 	%rd8, %rd3, %rd7;
	ld.global.v4.f32 	{%f1, %f2, %f3, %f4}, [%rd8];
	add.s64 	%rd9, %rd2, %rd7;
	ld.global.v4.f32 	{%f5, %f6, %f7, %f8}, [%rd9];
	add.f32 	%f9, %f1, %f5;
	add.f32 	%f10, %f2, %f6;
	add.f32 	%f11, %f3, %f7;
	add.f32 	%f12, %f4, %f8;
	add.s64 	%rd10, %rd1, %rd7;
	st.global.v4.f32 	[%rd10], {%f9, %f10, %f11, %f12};
	add.s32 	%r20, %r20, %r4;
	setp.lt.s32 	%p2, %r20, %r3;
	@%p2 bra 	$L__BB1_2;
$L__BB1_3:
	shl.b32 	%r18, %r3, 2;
	add.s32 	%r21, %r18, %r2;
	setp.ge.s32 	%p3, %r21, %r11;
	@%p3 bra 	$L__BB1_6;
	mov.u32 	%r19, %nctaid.x;
	mul.lo.s32 	%r8, %r19, %r1;
$L__BB1_5:
	mul.wide.s32 	%rd11, %r21, 4;
	add.s64 	%rd12, %rd3, %rd11;
	ld.global.f32 	%f13, [%rd12];
	add.s64 	%rd13, %rd2, %rd11;
	ld.global.f32 	%f14, [%rd13];
	add.f32 	%f15, %f13, %f14;
	add.s64 	%rd14, %rd1, %rd11;
	st.global.f32 	[%rd14], %f15;
	add.s32 	%r21, %r21, %r8;
	setp.lt.s32 	%p4, %r21, %r11;
	@%p4 bra 	$L__BB1_5;
$L__BB1_6:
	ret;

}


// ===== COMPILED SASS (sm_100) =====

	.target	sm_100

	.elftype	@"ET_EXEC"


//--------------------- .note.nv.tkinfo           --------------------------
	.section	.note.nv.tkinfo,"",@"SHT_NOTE"
	.sectionflags	@"SHF_NOTE_NV_TKINFO"
	.tkinfo
        /*0018*/ 	.word	0x00000002
        /*0030*/ 	.string	""
        /*0030*/ 	.string	"ptxas"
        /*0030*/ 	.string	"Cuda compilation tools, release 13.0, V13.0.88"
        /*0030*/ 	.string	"Build cuda_13.0.r13.0/compiler.36424714_0"
        /*0030*/ 	.string	"-arch sm_100 -m 64 "



//--------------------- .note.nv.cuinfo           --------------------------
	.section	.note.nv.cuinfo,"",@"SHT_NOTE"
	.sectionflags	@"SHF_NOTE_NV_CUINFO"
        /*0018*/ 	.short	0x0002
        /*001a*/ 	.short	0x0064
        /*001c*/ 	.short	0x0082
	.zero		2


//--------------------- .nv.info                  --------------------------
	.section	.nv.info,"",@"SHT_CUDA_INFO"
	.align	4


	//----- nvinfo : EIATTR_REGCOUNT
	.align		4
        /*0000*/ 	.byte	0x04, 0x2f
        /*0002*/ 	.short	(.L_1 - .L_0)
	.align		4
.L_0:
        /*0004*/ 	.word	index@(_Z12add_kernelv1PfS_S_i)
        /*0008*/ 	.word	0x0000000c


	//----- nvinfo : EIATTR_FRAME_SIZE
	.align		4
.L_1:
        /*000c*/ 	.byte	0x04, 0x11
        /*000e*/ 	.short	(.L_3 - .L_2)
	.align		4
.L_2:
        /*0010*/ 	.word	index@(_Z12add_kernelv1PfS_S_i)
        /*0014*/ 	.word	0x00000000


	//----- nvinfo : EIATTR_REGCOUNT
	.align		4
.L_3:
        /*0018*/ 	.byte	0x04, 0x2f
        /*001a*/ 	.short	(.L_5 - .L_4)
	.align		4
.L_4:
        /*001c*/ 	.word	index@(_Z12add_kernelv2PfS_S_i)
        /*0020*/ 	.word	0x0000001a


	//----- nvinfo : EIATTR_FRAME_SIZE
	.align		4
.L_5:
        /*0024*/ 	.byte	0x04, 0x11
        /*0026*/ 	.short	(.L_7 - .L_6)
	.align		4
.L_6:
        /*0028*/ 	.word	index@(_Z12add_kernelv2PfS_S_i)
        /*002c*/ 	.word	0x00000000


	//----- nvinfo : EIATTR_MIN_STACK_SIZE
	.align		4
.L_7:
        /*0030*/ 	.byte	0x04, 0x12
        /*0032*/ 	.short	(.L_9 - .L_8)
	.align		4
.L_8:
        /*0034*/ 	.word	index@(_Z12add_kernelv2PfS_S_i)
        /*0038*/ 	.word	0x00000000


	//----- nvinfo : EIATTR_MIN_STACK_SIZE
	.align		4
.L_9:
        /*003c*/ 	.byte	0x04, 0x12
        /*003e*/ 	.short	(.L_11 - .L_10)
	.align		4
.L_10:
        /*0040*/ 	.word	index@(_Z12add_kernelv1PfS_S_i)
        /*0044*/ 	.word	0x00000000
.L_11:


//--------------------- .nv.compat                --------------------------
	.section	.nv.compat,"",@"SHT_CUDA_COMPAT_INFO"
	.align	4
        /*0000*/ 	.byte	0x02, 0x09, 0x00, 0x00, 0x02, 0x02, 0x01, 0x00, 0x02, 0x05, 0x05, 0x00, 0x03, 0x07, 0x01, 0x01
        /*0010*/ 	.byte	0x02, 0x03, 0x00, 0x00, 0x02, 0x06, 0x01, 0x00, 0x04, 0x0b, 0x08, 0x00, 0x09, 0x00, 0x00, 0x00
        /*0020*/ 	.byte	0x00, 0x00, 0x00, 0x00


//--------------------- .nv.info._Z12add_kernelv2PfS_S_i --------------------------
	.section	.nv.info._Z12add_kernelv2PfS_S_i,"",@"SHT_CUDA_INFO"
	.sectionflags	@""
	.align	4


	//----- nvinfo : EIATTR_CUDA_API_VERSION
	.align		4
        /*0000*/ 	.byte	0x04, 0x37
        /*0002*/ 	.short	(.L_13 - .L_12)
.L_12:
        /*0004*/ 	.word	0x00000082


	//----- nvinfo : EIATTR_KPARAM_INFO
	.align		4
.L_13:
        /*0008*/ 	.byte	0x04, 0x17
        /*000a*/ 	.short	(.L_15 - .L_14)
.L_14:
        /*000c*/ 	.word	0x00000000
        /*0010*/ 	.short	0x0003
        /*0012*/ 	.short	0x0018
        /*0014*/ 	.byte	0x00, 0xf0, 0x11, 0x00


	//----- nvinfo : EIATTR_KPARAM_INFO
	.align		4
.L_15:
        /*0018*/ 	.byte	0x04, 0x17
        /*001a*/ 	.short	(.L_17 - .L_16)
.L_16:
        /*001c*/ 	.word	0x00000000
        /*0020*/ 	.short	0x0002
        /*0022*/ 	.short	0x0010
        /*0024*/ 	.byte	0x00, 0xf5, 0x21, 0x00


	//----- nvinfo : EIATTR_KPARAM_INFO
	.align		4
.L_17:
        /*0028*/ 	.byte	0x04, 0x17
        /*002a*/ 	.short	(.L_19 - .L_18)
.L_18:
        /*002c*/ 	.word	0x00000000
        /*0030*/ 	.short	0x0001
        /*0032*/ 	.short	0x0008
        /*0034*/ 	.byte	0x00, 0xf5, 0x21, 0x00


	//----- nvinfo : EIATTR_KPARAM_INFO
	.align		4
.L_19:
        /*0038*/ 	.byte	0x04, 0x17
        /*003a*/ 	.short	(.L_21 - .L_20)
.L_20:
        /*003c*/ 	.word	0x00000000
        /*0040*/ 	.short	0x0000
        /*0042*/ 	.short	0x0000
        /*0044*/ 	.byte	0x00, 0xf5, 0x21, 0x00


	//----- nvinfo : EIATTR_SPARSE_MMA_MASK
	.align		4
.L_21:
        /*0048*/ 	.byte	0x03, 0x50
        /*004a*/ 	.short	0x0000


	//----- nvinfo : EIATTR_MAXREG_COUNT
	.align		4
        /*004c*/ 	.byte	0x03, 0x1b
        /*004e*/ 	.short	0x00ff


	//----- nvinfo : EIATTR_MERCURY_ISA_VERSION
	.align		4
        /*0050*/ 	.byte	0x03, 0x5f
        /*0052*/ 	.short	0x0101


	//----- nvinfo : EIATTR_VRC_CTA_INIT_COUNT
	.align		4
        /*0054*/ 	.byte	0x02, 0x4a
	.zero		1
	.zero		1


	//----- nvinfo : EIATTR_EXIT_INSTR_OFFSETS
	.align		4
        /*0058*/ 	.byte	0x04, 0x1c
        /*005a*/ 	.short	(.L_23 - .L_22)


	//   ....[0]....
.L_22:
        /*005c*/ 	.word	0x00000220


	//   ....[1]....
        /*0060*/ 	.word	0x00000320


	//----- nvinfo : EIATTR_CRS_STACK_SIZE
	.align		4
.L_23:
        /*0064*/ 	.byte	0x04, 0x1e
        /*0066*/ 	.short	(.L_25 - .L_24)
.L_24:
        /*0068*/ 	.word	0x00000000


	//----- nvinfo : EIATTR_CBANK_PARAM_SIZE
	.align		4
.L_25:
        /*006c*/ 	.byte	0x03, 0x19
        /*006e*/ 	.short	0x001c


	//----- nvinfo : EIATTR_PARAM_CBANK
	.align		4
        /*0070*/ 	.byte	0x04, 0x0a
        /*0072*/ 	.short	(.L_27 - .L_26)
	.align		4
.L_26:
        /*0074*/ 	.word	index@(.nv.constant0._Z12add_kernelv2PfS_S_i)
        /*0078*/ 	.short	0x0380
        /*007a*/ 	.short	0x001c


	//----- nvinfo : EIATTR_SW_WAR
	.align		4
.L_27:
        /*007c*/ 	.byte	0x04, 0x36
        /*007e*/ 	.short	(.L_29 - .L_28)
.L_28:
        /*0080*/ 	.word	0x00000008
.L_29:


//--------------------- .nv.info._Z12add_kernelv1PfS_S_i --------------------------
	.section	.nv.info._Z12add_kernelv1PfS_S_i,"",@"SHT_CUDA_INFO"
	.sectionflags	@""
	.align	4


	//----- nvinfo : EIATTR_CUDA_API_VERSION
	.align		4
        /*0000*/ 	.byte	0x04, 0x37
        /*0002*/ 	.short	(.L_31 - .L_30)
.L_30:
        /*0004*/ 	.word	0x00000082


	//----- nvinfo : EIATTR_KPARAM_INFO
	.align		4
.L_31:
        /*0008*/ 	.byte	0x04, 0x17
        /*000a*/ 	.short	(.L_33 - .L_32)
.L_32:
        /*000c*/ 	.word	0x00000000
        /*0010*/ 	.short	0x0003
        /*0012*/ 	.short	0x0018
        /*0014*/ 	.byte	0x00, 0xf0, 0x11, 0x00


	//----- nvinfo : EIATTR_KPARAM_INFO
	.align		4
.L_33:
        /*0018*/ 	.byte	0x04, 0x17
        /*001a*/ 	.short	(.L_35 - .L_34)
.L_34:
        /*001c*/ 	.word	0x00000000
        /*0020*/ 	.short	0x0002
        /*0022*/ 	.short	0x0010
        /*0024*/ 	.byte	0x00, 0xf5, 0x21, 0x00


	//----- nvinfo : EIATTR_KPARAM_INFO
	.align		4
.L_35:
        /*0028*/ 	.byte	0x04, 0x17
        /*002a*/ 	.short	(.L_37 - .L_36)
.L_36:
        /*002c*/ 	.word	0x00000000
        /*0030*/ 	.short	0x0001
        /*0032*/ 	.short	0x0008
        /*0034*/ 	.byte	0x00, 0xf5, 0x21, 0x00


	//----- nvinfo : EIATTR_KPARAM_INFO
	.align		4
.L_37:
        /*0038*/ 	.byte	0x04, 0x17
        /*003a*/ 	.short	(.L_39 - .L_38)
.L_38:
        /*003c*/ 	.word	0x00000000
        /*0040*/ 	.short	0x0000
        /*0042*/ 	.short	0x0000
        /*0044*/ 	.byte	0x00, 0xf5, 0x21, 0x00


	//----- nvinfo : EIATTR_SPARSE_MMA_MASK
	.align		4
.L_39:
        /*0048*/ 	.byte	0x03, 0x50
        /*004a*/ 	.short	0x0000


	//----- nvinfo : EIATTR_MAXREG_COUNT
	.align		4
        /*004c*/ 	.byte	0x03, 0x1b
        /*004e*/ 	.short	0x00ff


	//----- nvinfo : EIATTR_MERCURY_ISA_VERSION
	.align		4
        /*0050*/ 	.byte	0x03, 0x5f
        /*0052*/ 	.short	0x0101


	//----- nvinfo : EIATTR_VRC_CTA_INIT_COUNT
	.align		4
        /*0054*/ 	.byte	0x02, 0x4a
	.zero		1
	.zero		1


	//----- nvinfo : EIATTR_EXIT_INSTR_OFFSETS
	.align		4
        /*0058*/ 	.byte	0x04, 0x1c
        /*005a*/ 	.short	(.L_41 - .L_40)


	//   ....[0]....
.L_40:
        /*005c*/ 	.word	0x00000070


	//   ....[1]....
        /*0060*/ 	.word	0x00000130


	//----- nvinfo : EIATTR_CBANK_PARAM_SIZE
	.align		4
.L_41:
        /*0064*/ 	.byte	0x03, 0x19
        /*0066*/ 	.short	0x001c


	//----- nvinfo : EIATTR_PARAM_CBANK
	.align		4
        /*0068*/ 	.byte	0x04, 0x0a
        /*006a*/ 	.short	(.L_43 - .L_42)
	.align		4
.L_42:
        /*006c*/ 	.word	index@(.nv.constant0._Z12add_kernelv1PfS_S_i)
        /*0070*/ 	.short	0x0380
        /*0072*/ 	.short	0x001c


	//----- nvinfo : EIATTR_SW_WAR
	.align		4
.L_43:
        /*0074*/ 	.byte	0x04, 0x36
        /*0076*/ 	.short	(.L_45 - .L_44)
.L_44:
        /*0078*/ 	.word	0x00000008
.L_45:


//--------------------- .nv.callgraph             --------------------------
	.section	.nv.callgraph,"",@"SHT_CUDA_CALLGRAPH"
	.align	4
	.sectionentsize	8
	.align		4
        /*0000*/ 	.word	0x00000000
	.align		4
        /*0004*/ 	.word	0xffffffff
	.align		4
        /*0008*/ 	.word	0x00000000
	.align		4
        /*000c*/ 	.word	0xfffffffe
	.align		4
        /*0010*/ 	.word	0x00000000
	.align		4
        /*0014*/ 	.word	0xfffffffd
	.align		4
        /*0018*/ 	.word	0x00000000
	.align		4
        /*001c*/ 	.word	0xfffffffc


//--------------------- .text._Z12add_kernelv2PfS_S_i --------------------------
	.section	.text._Z12add_kernelv2PfS_S_i,"ax",@progbits
	.align	128
        .global         _Z12add_kernelv2PfS_S_i
        .type           _Z12add_kernelv2PfS_S_i,@function
        .size           _Z12add_kernelv2PfS_S_i,(.L_x_6 - _Z12add_kernelv2PfS_S_i)
        .other          _Z12add_kernelv2PfS_S_i,@"STO_CUDA_ENTRY STV_DEFAULT"
_Z12add_kernelv2PfS_S_i:
.text._Z12add_kernelv2PfS_S_i:
[----:B------:R-:W-:Y:S01]  /*0000*/  LDC R1, c[0x0][0x37c] ;  /* 0x0000df00ff017b82 */ /* 0x000fe20000000800 */
[----:B------:R-:W0:Y:S07]  /*0010*/  S2R R21, SR_TID.X ;  /* 0x0000000000157919 */ /* 0x000e2e0000002100 */
[----:B------:R-:W1:Y:S01]  /*0020*/  LDC R0, c[0x0][0x398] ;  /* 0x0000e600ff007b82 */ /* 0x000e620000000800 */
[----:B------:R-:W-:Y:S07]  /*0030*/  BSSY.RECONVERGENT B0, `(.L_x_0) ;  /* 0x000001e000007945 */ /* 0x000fee0003800200 */
[----:B------:R-:W0:Y:S08]  /*0040*/  S2UR UR4, SR_CTAID.X ;  /* 0x00000000000479c3 */ /* 0x000e300000002500 */
[----:B------:R-:W0:Y:S01]  /*0050*/  LDC R16, c[0x0][0x360] ;  /* 0x0000d800ff107b82 */ /* 0x000e220000000800 */
[----:B-1----:R-:W-:-:S04]  /*0060*/  SHF.R.S32.HI R3, RZ, 0x1f, R0 ;  /* 0x0000001fff037819 */ /* 0x002fc80000011400 */
[----:B------:R-:W-:-:S04]  /*0070*/  LEA.HI R3, R3, R0, RZ, 0x2 ;  /* 0x0000000003037211 */ /* 0x000fc800078f10ff */
[----:B------:R-:W-:Y:S01]  /*0080*/  SHF.R.S32.HI R17, RZ, 0x2, R3 ;  /* 0x00000002ff117819 */ /* 0x000fe20000011403 */
[----:B0-----:R-:W-:Y:S01]  /*0090*/  IMAD R21, R16, UR4, R21 ;  /* 0x0000000410157c24 */ /* 0x001fe2000f8e0215 */
[----:B------:R-:W0:Y:S04]  /*00a0*/  LDCU.64 UR4, c[0x0][0x358] ;  /* 0x00006b00ff0477ac */ /* 0x000e280008000a00 */
[----:B------:R-:W-:Y:S02]  /*00b0*/  ISETP.GE.AND P1, PT, R21, R17, PT ;  /* 0x000000111500720c */ /* 0x000fe40003f26270 */
[----:B------:R-:W-:-:S04]  /*00c0*/  LEA R19, R17, R21, 0x2 ;  /* 0x0000001511137211 */ /* 0x000fc800078e10ff */
[----:B------:R-:W-:-:S07]  /*00d0*/  ISETP.GE.AND P0, PT, R19, R0, PT ;  /* 0x000000001300720c */ /* 0x000fce0003f06270 */
[----:B------:R-:W-:Y:S06]  /*00e0*/  @P1 BRA `(.L_x_1) ;  /* 0x0000000000481947 */ /* 0x000fec0003800000 */
[----:B------:R-:W1:Y:S01]  /*00f0*/  LDC.64 R14, c[0x0][0x390] ;  /* 0x0000e400ff0e7b82 */ /* 0x000e620000000a00 */
[----:B------:R-:W2:Y:S07]  /*0100*/  LDCU UR6, c[0x0][0x370] ;  /* 0x00006e00ff0677ac */ /* 0x000eae0008000800 */
[----:B------:R-:W3:Y:S08]  /*0110*/  LDC.64 R12, c[0x0][0x380] ;  /* 0x0000e000ff0c7b82 */ /* 0x000ef00000000a00 */
[----:B------:R-:W4:Y:S01]  /*0120*/  LDC.64 R2, c[0x0][0x388] ;  /* 0x0000e200ff027b82 */ /* 0x000f220000000a00 */
[----:B--2---:R-:W-:-:S07]  /*0130*/  IMAD R18, R16, UR6, RZ ;  /* 0x0000000610127c24 */ /* 0x004fce000f8e02ff */
.L_x_2:
[----:B----4-:R-:W-:-:S04]  /*0140*/  IMAD.WIDE R8, R21, 0x10, R2 ;  /* 0x0000001015087825 */ /* 0x010fc800078e0202 */
[----:B---3--:R-:W-:Y:S02]  /*0150*/  IMAD.WIDE R22, R21, 0x10, R12 ;  /* 0x0000001015167825 */ /* 0x008fe400078e020c */
[----:B0-2---:R-:W2:Y:S04]  /*0160*/  LDG.E.128 R8, desc[UR4][R8.64] ;  /* 0x0000000408087981 */ /* 0x005ea8000c1e1d00 */
[----:B------:R-:W2:Y:S02]  /*0170*/  LDG.E.128 R4, desc[UR4][R22.64] ;  /* 0x0000000416047981 */ /* 0x000ea4000c1e1d00 */
[----:B--2---:R-:W-:Y:S01]  /*0180*/  FADD R6, R6, R10 ;  /* 0x0000000a06067221 */ /* 0x004fe20000000000 */
[----:B------:R-:W-:Y:S01]  /*0190*/  FADD R7, R7, R11 ;  /* 0x0000000b07077221 */ /* 0x000fe20000000000 */
[----:B------:R-:W-:Y:S01]  /*01a0*/  FADD R4, R4, R8 ;  /* 0x0000000804047221 */ /* 0x000fe20000000000 */
[----:B------:R-:W-:Y:S01]  /*01b0*/  FADD R5, R5, R9 ;  /* 0x0000000905057221 */ /* 0x000fe20000000000 */
[----:B-1----:R-:W-:Y:S01]  /*01c0*/  IMAD.WIDE R10, R21, 0x10, R14 ;  /* 0x00000010150a7825 */ /* 0x002fe200078e020e */
[----:B------:R-:W-:-:S04]  /*01d0*/  IADD3 R21, PT, PT, R18, R21, RZ ;  /* 0x0000001512157210 */ /* 0x000fc80007ffe0ff */
[----:B------:R2:W-:Y:S01]  /*01e0*/  STG.E.128 desc[UR4][R10.64], R4 ;  /* 0x000000040a007986 */ /* 0x0005e2000c101d04 */
[----:B------:R-:W-:-:S13]  /*01f0*/  ISETP.GE.AND P1, PT, R21, R17, PT ;  /* 0x000000111500720c */ /* 0x000fda0003f26270 */
[----:B------:R-:W-:Y:S05]  /*0200*/  @!P1 BRA `(.L_x_2) ;  /* 0xfffffffc00cc9947 */ /* 0x000fea000383ffff */
.L_x_1:
[----:B0-----:R-:W-:Y:S05]  /*0210*/  BSYNC.RECONVERGENT B0 ;  /* 0x0000000000007941 */ /* 0x001fea0003800200 */
.L_x_0:
[----:B------:R-:W-:Y:S05]  /*0220*/  @P0 EXIT ;  /* 0x000000000000094d */ /* 0x000fea0003800000 */
[----:B------:R-:W0:Y:S01]  /*0230*/  LDC.64 R12, c[0x0][0x390] ;  /* 0x0000e400ff0c7b82 */ /* 0x000e220000000a00 */
[----:B------:R-:W1:Y:S07]  /*0240*/  LDCU UR6, c[0x0][0x370] ;  /* 0x00006e00ff0677ac */ /* 0x000e6e0008000800 */
[----:B------:R-:W3:Y:S08]  /*0250*/  LDC.64 R8, c[0x0][0x380] ;  /* 0x0000e000ff087b82 */ /* 0x000ef00000000a00 */
[----:B--2---:R-:W2:Y:S01]  /*0260*/  LDC.64 R10, c[0x0][0x388] ;  /* 0x0000e200ff0a7b82 */ /* 0x004ea20000000a00 */
[----:B-1----:R-:W-:-:S07]  /*0270*/  IMAD R16, R16, UR6, RZ ;  /* 0x0000000610107c24 */ /* 0x002fce000f8e02ff */
.L_x_3:
[----:B---3--:R-:W-:-:S04]  /*0280*/  IMAD.WIDE R2, R19, 0x4, R8 ;  /* 0x0000000413027825 */ /* 0x008fc800078e0208 */
[C---:B--2---:R-:W-:Y:S02]  /*0290*/  IMAD.WIDE R4, R19.reuse, 0x4, R10 ;  /* 0x0000000413047825 */ /* 0x044fe400078e020a */
[----:B------:R-:W2:Y:S04]  /*02a0*/  LDG.E R2, desc[UR4][R2.64] ;  /* 0x0000000402027981 */ /* 0x000ea8000c1e1900 */
[----:B------:R-:W2:Y:S01]  /*02b0*/  LDG.E R5, desc[UR4][R4.64] ;  /* 0x0000000404057981 */ /* 0x000ea2000c1e1900 */
[----:B01----:R-:W-:Y:S01]  /*02c0*/  IMAD.WIDE R6, R19, 0x4, R12 ;  /* 0x0000000413067825 */ /* 0x003fe200078e020c */
[----:B------:R-:W-:-:S04]  /*02d0*/  IADD3 R19, PT, PT, R16, R19, RZ ;  /* 0x0000001310137210 */ /* 0x000fc80007ffe0ff */
[----:B------:R-:W-:Y:S01]  /*02e0*/  ISETP.GE.AND P0, PT, R19, R0, PT ;  /* 0x000000001300720c */ /* 0x000fe20003f06270 */
[----:B--2---:R-:W-:-:S05]  /*02f0*/  FADD R15, R2, R5 ;  /* 0x00000005020f7221 */ /* 0x004fca0000000000 */
[----:B------:R1:W-:Y:S07]  /*0300*/  STG.E desc[UR4][R6.64], R15 ;  /* 0x0000000f06007986 */ /* 0x0003ee000c101904 */
[----:B------:R-:W-:Y:S05]  /*0310*/  @!P0 BRA `(.L_x_3) ;  /* 0xfffffffc00d88947 */ /* 0x000fea000383ffff */
[----:B------:R-:W-:Y:S05]  /*0320*/  EXIT ;  /* 0x000000000000794d */ /* 0x000fea0003800000 */
.L_x_4:
[----:B------:R-:W-:-:S00]  /*0330*/  BRA `(.L_x_4) ;  /* 0xfffffffc00fc7947 */ /* 0x000fc0000383ffff */
[----:B------:R-:W-:-:S00]  /*0340*/  NOP ;  /* 0x0000000000007918 */ /* 0x000fc00000000000 */
        /* <DEDUP_REMOVED lines=11> */
.L_x_6:


//--------------------- .text._Z12add_kernelv1PfS_S_i --------------------------
	.section	.text._Z12add_kernelv1PfS_S_i,"ax",@progbits
	.align	128
        .global         _Z12add_kernelv1PfS_S_i
        .type           _Z12add_kernelv1PfS_S_i,@function
        .size           _Z12add_kernelv1PfS_S_i,(.L_x_7 - _Z12add_kernelv1PfS_S_i)
        .other          _Z12add_kernelv1PfS_S_i,@"STO_CUDA_ENTRY STV_DEFAULT"
_Z12add_kernelv1PfS_S_i:
.text._Z12add_kernelv1PfS_S_i:
[----:B------:R-:W-:Y:S01]  /*0000*/  LDC R1, c[0x0][0x37c] ;  /* 0x0000df00ff017b82 */ /* 0x000fe20000000800 */
[----:B------:R-:W0:Y:S07]  /*0010*/  S2R R9, SR_TID.X ;  /* 0x0000000000097919 */ /* 0x000e2e0000002100 */
[----:B------:R-:W0:Y:S01]  /*0020*/  S2UR UR4, SR_CTAID.X ;  /* 0x00000000000479c3 */ /* 0x000e220000002500 */
[----:B------:R-:W1:Y:S07]  /*0030*/  LDCU UR5, c[0x0][0x398] ;  /* 0x00007300ff0577ac */ /* 0x000e6e0008000800 */
[----:B------:R-:W0:Y:S02]  /*0040*/  LDC R0, c[0x0][0x360] ;  /* 0x0000d800ff007b82 */ /* 0x000e240000000800 */
[----:B0-----:R-:W-:-:S05]  /*0050*/  IMAD R9, R0, UR4, R9 ;  /* 0x0000000400097c24 */ /* 0x001fca000f8e0209 */
[----:B-1----:R-:W-:-:S13]  /*0060*/  ISETP.GE.AND P0, PT, R9, UR5, PT ;  /* 0x0000000509007c0c */ /* 0x002fda000bf06270 */
[----:B------:R-:W-:Y:S05]  /*0070*/  @P0 EXIT ;  /* 0x000000000000094d */ /* 0x000fea0003800000 */
[----:B------:R-:W0:Y:S01]  /*0080*/  LDC.64 R2, c[0x0][0x380] ;  /* 0x0000e000ff027b82 */ /* 0x000e220000000a00 */
[----:B------:R-:W1:Y:S07]  /*0090*/  LDCU.64 UR4, c[0x0][0x358] ;  /* 0x00006b00ff0477ac */ /* 0x000e6e0008000a00 */
[----:B------:R-:W2:Y:S08]  /*00a0*/  LDC.64 R4, c[0x0][0x388] ;  /* 0x0000e200ff047b82 */ /* 0x000eb00000000a00 */
[----:B------:R-:W3:Y:S01]  /*00b0*/  LDC.64 R6, c[0x0][0x390] ;  /* 0x0000e400ff067b82 */ /* 0x000ee20000000a00 */
[----:B0-----:R-:W-:-:S06]  /*00c0*/  IMAD.WIDE R2, R9, 0x4, R2 ;  /* 0x0000000409027825 */ /* 0x001fcc00078e0202 */
[----:B-1----:R-:W4:Y:S01]  /*00d0*/  LDG.E R2, desc[UR4][R2.64] ;  /* 0x0000000402027981 */ /* 0x002f22000c1e1900 */
[----:B--2---:R-:W-:-:S06]  /*00e0*/  IMAD.WIDE R4, R9, 0x4, R4 ;  /* 0x0000000409047825 */ /* 0x004fcc00078e0204 */
[----:B------:R-:W4:Y:S01]  /*00f0*/  LDG.E R5, desc[UR4][R4.64] ;  /* 0x0000000404057981 */ /* 0x000f22000c1e1900 */
[----:B---3--:R-:W-:-:S04]  /*0100*/  IMAD.WIDE R6, R9, 0x4, R6 ;  /* 0x0000000409067825 */ /* 0x008fc800078e0206 */
[----:B----4-:R-:W-:-:S05]  /*0110*/  FADD R9, R2, R5 ;  /* 0x0000000502097221 */ /* 0x010fca0000000000 */
[----:B------:R-:W-:Y:S01]  /*0120*/  STG.E desc[UR4][R6.64], R9 ;  /* 0x0000000906007986 */ /* 0x000fe2000c101904 */
[----:B------:R-:W-:Y:S05]  /*0130*/  EXIT ;  /* 0x000000000000794d */ /* 0x000fea0003800000 */
.L_x_5:
        /* <DEDUP_REMOVED lines=12> */
.L_x_7:


//--------------------- .nv.shared.reserved.0     --------------------------
	.section	.nv.shared.reserved.0,"aw",@nobits
	.weak		__nv_reservedSMEM_offset_0_alias
	.size		__nv_reservedSMEM_offset_0_alias, 0, 64
	.other		__nv_reservedSMEM_offset_0_alias,@"STO_CUDA_RESERVED_SHARED STV_DEFAULT"
__nv_reservedSMEM_offset_0_alias:
	.zero		0
	.zero		64


//--------------------- .nv.constant0._Z12add_kernelv2PfS_S_i --------------------------
	.section	.nv.constant0._Z12add_kernelv2PfS_S_i,"a",@progbits
	.sectionflags	@""
	.align	4
.nv.constant0._Z12add_kernelv2PfS_S_i:
	.zero		924


//--------------------- .nv.constant0._Z12add_kernelv1PfS_S_i --------------------------
	.section	.nv.constant0._Z12add_kernelv1PfS_S_i,"a",@progbits
	.sectionflags	@""
	.align	4
.nv.constant0._Z12add_kernelv1PfS_S_i:
	.zero		924


//--------------------- SYMBOLS --------------------------

	.type		.nv.reservedSmem.offset0,@object
	.size		.nv.reservedSmem.offset0,0x4
